	.headerflags	@"EF_CUDA_TEXMODE_UNIFIED EF_CUDA_64BIT_ADDRESS EF_CUDA_ACCELERATORS EF_CUDA_SM90 EF_CUDA_VIRTUAL_SM(EF_CUDA_SM90)"
	.elftype	@"ET_EXEC"


//--------------------- .nv.info                  --------------------------
	.section	.nv.info,"",@"SHT_CUDA_INFO"
	.align	4


	//----- nvinfo : EIATTR_REGCOUNT
	.align		4
        /*0000*/ 	.byte	0x04, 0x2f
        /*0002*/ 	.short	(.L_1 - .L_0)
	.align		4
.L_0:
        /*0004*/ 	.word	index@(triton_poi_fused_clone_0)
        /*0008*/ 	.word	0x0000000e


	//----- nvinfo : EIATTR_MIN_STACK_SIZE
	.align		4
.L_1:
        /*000c*/ 	.byte	0x04, 0x12
        /*000e*/ 	.short	(.L_3 - .L_2)
	.align		4
.L_2:
        /*0010*/ 	.word	index@(triton_poi_fused_clone_0)
        /*0014*/ 	.word	0x00000000


	//----- nvinfo : EIATTR_FRAME_SIZE
	.align		4
.L_3:
        /*0018*/ 	.byte	0x04, 0x11
        /*001a*/ 	.short	(.L_5 - .L_4)
	.align		4
.L_4:
        /*001c*/ 	.word	index@(triton_poi_fused_clone_0)
        /*0020*/ 	.word	0x00000000


	//----- nvinfo : EIATTR_MIN_STACK_SIZE
	.align		4
.L_5:
        /*0024*/ 	.byte	0x04, 0x12
        /*0026*/ 	.short	(.L_7 - .L_6)
	.align		4
.L_6:
        /*0028*/ 	.word	index@(triton_poi_fused_clone_0)
        /*002c*/ 	.word	0x00000000
.L_7:


//--------------------- .nv.info.triton_poi_fused_clone_0 --------------------------
	.section	.nv.info.triton_poi_fused_clone_0,"",@"SHT_CUDA_INFO"
	.sectionflags	@""
	.align	4


	//----- nvinfo : EIATTR_CUDA_API_VERSION
	.align		4
        /*0000*/ 	.byte	0x04, 0x37
        /*0002*/ 	.short	(.L_9 - .L_8)
.L_8:
        /*0004*/ 	.word	0x0000007c


	//----- nvinfo : EIATTR_KPARAM_INFO
	.align		4
.L_9:
        /*0008*/ 	.byte	0x04, 0x17
        /*000a*/ 	.short	(.L_11 - .L_10)
.L_10:
        /*000c*/ 	.word	0x00000000
        /*0010*/ 	.short	0x0003
        /*0012*/ 	.short	0x0014
        /*0014*/ 	.byte	0x00, 0xf0, 0x11, 0x00


	//----- nvinfo : EIATTR_KPARAM_INFO
	.align		4
.L_11:
        /*0018*/ 	.byte	0x04, 0x17
        /*001a*/ 	.short	(.L_13 - .L_12)
.L_12:
        /*001c*/ 	.word	0x00000000
        /*0020*/ 	.short	0x0002
        /*0022*/ 	.short	0x0010
        /*0024*/ 	.byte	0x00, 0xf0, 0x11, 0x00


	//----- nvinfo : EIATTR_KPARAM_INFO
	.align		4
.L_13:
        /*0028*/ 	.byte	0x04, 0x17
        /*002a*/ 	.short	(.L_15 - .L_14)
.L_14:
        /*002c*/ 	.word	0x00000000
        /*0030*/ 	.short	0x0001
        /*0032*/ 	.short	0x0008
        /*0034*/ 	.byte	0x00, 0xf4, 0x21, 0x00


	//----- nvinfo : EIATTR_KPARAM_INFO
	.align		4
.L_15:
        /*0038*/ 	.byte	0x04, 0x17
        /*003a*/ 	.short	(.L_17 - .L_16)
.L_16:
        /*003c*/ 	.word	0x00000000
        /*0040*/ 	.short	0x0000
        /*0042*/ 	.short	0x0000
        /*0044*/ 	.byte	0x00, 0xf4, 0x21, 0x00


	//----- nvinfo : EIATTR_SPARSE_MMA_MASK
	.align		4
.L_17:
        /*0048*/ 	.byte	0x03, 0x50
        /*004a*/ 	.short	0x0000


	//----- nvinfo : EIATTR_MAXREG_COUNT
	.align		4
        /*004c*/ 	.byte	0x03, 0x1b
        /*004e*/ 	.short	0x00ff


	//----- nvinfo : EIATTR_EXIT_INSTR_OFFSETS
	.align		4
        /*0050*/ 	.byte	0x04, 0x1c
        /*0052*/ 	.short	(.L_19 - .L_18)


	//   ....[0]....
.L_18:
        /*0054*/ 	.word	0x000001d0


	//   ....[1]....
        /*0058*/ 	.word	0x000001f0


	//----- nvinfo : EIATTR_REQNTID
	.align		4
.L_19:
        /*005c*/ 	.byte	0x04, 0x10
        /*005e*/ 	.short	(.L_21 - .L_20)
.L_20:
        /*0060*/ 	.word	0x00000080
        /*0064*/ 	.word	0x00000001
        /*0068*/ 	.word	0x00000001


	//----- nvinfo : EIATTR_CRS_STACK_SIZE
	.align		4
.L_21:
        /*006c*/ 	.byte	0x04, 0x1e
        /*006e*/ 	.short	(.L_23 - .L_22)
.L_22:
        /*0070*/ 	.word	0x00000000


	//----- nvinfo : EIATTR_CBANK_PARAM_SIZE
	.align		4
.L_23:
        /*0074*/ 	.byte	0x03, 0x19
        /*0076*/ 	.short	0x0018


	//----- nvinfo : EIATTR_PARAM_CBANK
	.align		4
        /*0078*/ 	.byte	0x04, 0x0a
        /*007a*/ 	.short	(.L_25 - .L_24)
	.align		4
.L_24:
        /*007c*/ 	.word	index@(.nv.constant0.triton_poi_fused_clone_0)
        /*0080*/ 	.short	0x0210
        /*0082*/ 	.short	0x0018


	//----- nvinfo : EIATTR_SW_WAR
	.align		4
.L_25:
        /*0084*/ 	.byte	0x04, 0x36
        /*0086*/ 	.short	(.L_27 - .L_26)
.L_26:
        /*0088*/ 	.word	0x00000008
.L_27:


//--------------------- .nv.callgraph             --------------------------
	.section	.nv.callgraph,"",@"SHT_CUDA_CALLGRAPH"
	.align	4
	.sectionentsize	8
	.align		4
        /*0000*/ 	.word	0x00000000
	.align		4
        /*0004*/ 	.word	0xffffffff
	.align		4
        /*0008*/ 	.word	0x00000000
	.align		4
        /*000c*/ 	.word	0xfffffffe
	.align		4
        /*0010*/ 	.word	0x00000000
	.align		4
        /*0014*/ 	.word	0xfffffffd
	.align		4
        /*0018*/ 	.word	0x00000000
	.align		4
        /*001c*/ 	.word	0xfffffffc


//--------------------- .text.triton_poi_fused_clone_0 --------------------------
	.section	.text.triton_poi_fused_clone_0,"ax",@progbits
	.align	128
        .global         triton_poi_fused_clone_0
        .type           triton_poi_fused_clone_0,@function
        .size           triton_poi_fused_clone_0,(.L_x_3 - triton_poi_fused_clone_0)
        .other          triton_poi_fused_clone_0,@"STO_CUDA_ENTRY STV_DEFAULT"
triton_poi_fused_clone_0:
.text.triton_poi_fused_clone_0:
[----:B------:R-:W0:Y:S02]  /*0000*/  LDC R1, c[0x0][0x28] ;  /* 0x00000a00ff017b82 */ /* 0x000e240000000800 */
[----:B------:R-:W1:Y:S01]  /*0010*/  S2R R8, SR_TID.X ;  /* 0x0000000000087919 */ /* 0x000e620000002100 */
[----:B------:R-:W2:Y:S01]  /*0020*/  S2UR UR4, SR_CTAID.Y ;  /* 0x00000000000479c3 */ /* 0x000ea20000002600 */
[----:B------:R-:W-:Y:S01]  /*0030*/  BSSY B0, `(.L_x_0) ;  /* 0x0000019000007945 */ /* 0x000fe20003800000 */
[----:B------:R-:W3:Y:S06]  /*0040*/  S2R R11, SR_CTAID.X ;  /* 0x00000000000b7919 */ /* 0x000eec0000002500 */
[----:B------:R-:W4:Y:S08]  /*0050*/  LDC.64 R4, c[0x0][0x218] ;  /* 0x00008600ff047b82 */ /* 0x000f300000000a00 */
[----:B------:R-:W5:Y:S01]  /*0060*/  LDC.64 R2, c[0x0][0x210] ;  /* 0x00008400ff027b82 */ /* 0x000f620000000a00 */
[----:B--2---:R-:W-:Y:S01]  /*0070*/  USHF.L.U32 UR4, UR4, 0x5, URZ ;  /* 0x0000000504047899 */ /* 0x004fe2000800063f */
[----:B-1----:R-:W-:-:S04]  /*0080*/  SHF.R.U32.HI R0, RZ, 0x2, R8 ;  /* 0x00000002ff007819 */ /* 0x002fc80000011608 */
[----:B------:R-:W-:-:S04]  /*0090*/  SGXT.U32 R0, R0, 0x5 ;  /* 0x000000050000781a */ /* 0x000fc80000000000 */
[----:B------:R-:W-:Y:S01]  /*00a0*/  LOP3.LUT R7, R0, UR4, RZ, 0xfc, !PT ;  /* 0x0000000400077c12 */ /* 0x000fe2000f8efcff */
[----:B------:R-:W-:-:S04]  /*00b0*/  ULDC.64 UR4, c[0x0][0x208] ;  /* 0x0000820000047ab9 */ /* 0x000fc80000000a00 */
[----:B------:R-:W-:-:S05]  /*00c0*/  IMAD.HI R0, R7, 0x66666667, RZ ;  /* 0x6666666707007827 */ /* 0x000fca00078e02ff */
[----:B------:R-:W-:-:S04]  /*00d0*/  SHF.R.S32.HI R9, RZ, 0x1, R0 ;  /* 0x00000001ff097819 */ /* 0x000fc80000011400 */
[----:B------:R-:W-:Y:S02]  /*00e0*/  LEA.HI R6, R0, R9, RZ, 0x1 ;  /* 0x0000000900067211 */ /* 0x000fe400078f08ff */
[----:B------:R-:W-:-:S03]  /*00f0*/  LOP3.LUT R0, R8, 0x3, RZ, 0xc0, !PT ;  /* 0x0000000308007812 */ /* 0x000fc600078ec0ff */
[----:B------:R-:W-:Y:S02]  /*0100*/  IMAD R9, R6, -0x5, R7 ;  /* 0xfffffffb06097824 */ /* 0x000fe400078e0207 */
[----:B---3--:R-:W-:-:S05]  /*0110*/  IMAD R0, R11, 0x4, R0 ;  /* 0x000000040b007824 */ /* 0x008fca00078e0200 */
[C---:B------:R-:W-:Y:S02]  /*0120*/  ISETP.GE.AND P0, PT, R0.reuse, 0x4, PT ;  /* 0x000000040000780c */ /* 0x040fe40003f06270 */
[----:B------:R-:W-:Y:S02]  /*0130*/  VIADDMNMX R9, R0, R9, 0x3, PT ;  /* 0x0000000300097446 */ /* 0x000fe40003800109 */
[C---:B------:R-:W-:Y:S01]  /*0140*/  ISETP.LT.AND P0, PT, R7.reuse, 0x50, !P0 ;  /* 0x000000500700780c */ /* 0x040fe20004701270 */
[----:B------:R-:W-:Y:S02]  /*0150*/  IMAD R7, R7, 0x4, R0 ;  /* 0x0000000407077824 */ /* 0x000fe400078e0200 */
[----:B------:R-:W-:Y:S02]  /*0160*/  IMAD R9, R6, 0x4, R9 ;  /* 0x0000000406097824 */ /* 0x000fe400078e0209 */
[----:B----4-:R-:W-:-:S04]  /*0170*/  IMAD.WIDE R4, R7, 0x4, R4 ;  /* 0x0000000407047825 */ /* 0x010fc800078e0204 */
[----:B-----5:R-:W-:-:S04]  /*0180*/  IMAD.WIDE R2, R9, 0x4, R2 ;  /* 0x0000000409027825 */ /* 0x020fc800078e0202 */
[----:B------:R-:W-:Y:S01]  /*0190*/  IMAD.MOV.U32 R7, RZ, RZ, RZ ;  /* 0x000000ffff077224 */ /* 0x000fe200078e00ff */
[----:B------:R-:W-:Y:S06]  /*01a0*/  @!P0 BRA `(.L_x_1) ;  /* 0x0000000000048947 */ /* 0x000fec0003800000 */
[----:B------:R1:W5:Y:S02]  /*01b0*/  LDG.E.EL R7, desc[UR4][R2.64] ;  /* 0x0000000402077981 */ /* 0x000364000c2e1900 */
.L_x_1:
[----:B------:R-:W-:Y:S05]  /*01c0*/  BSYNC B0 ;  /* 0x0000000000007941 */ /* 0x000fea0003800000 */
.L_x_0:
[----:B------:R-:W-:Y:S05]  /*01d0*/  @!P0 EXIT ;  /* 0x000000000000894d */ /* 0x000fea0003800000 */
[----:B-----5:R-:W-:Y:S01]  /*01e0*/  STG.E desc[UR4][R4.64], R7 ;  /* 0x0000000704007986 */ /* 0x020fe2000c101904 */
[----:B------:R-:W-:Y:S05]  /*01f0*/  EXIT ;  /* 0x000000000000794d */ /* 0x000fea0003800000 */
.L_x_2:
[----:B------:R-:W-:-:S00]  /*0200*/  BRA `(.L_x_2) ;  /* 0xfffffffc00fc7947 */ /* 0x000fc0000383ffff */
[----:B------:R-:W-:-:S00]  /*0210*/  NOP ;  /* 0x0000000000007918 */ /* 0x000fc00000000000 */
        /* <DEDUP_REMOVED lines=14> */
.L_x_3:


//--------------------- .nv.constant0.triton_poi_fused_clone_0 --------------------------
	.section	.nv.constant0.triton_poi_fused_clone_0,"a",@progbits
	.sectionflags	@""
	.align	4
.nv.constant0.triton_poi_fused_clone_0:
	.zero		552
